//
// Generated by NVIDIA NVVM Compiler
//
// Compiler Build ID: CL-36424714
// Cuda compilation tools, release 13.0, V13.0.88
// Based on NVVM 20.0.0
//

.version 9.0
.target sm_100
.address_size 64

	// .globl	_Z11half2_plus1P7__half2

.visible .entry _Z11half2_plus1P7__half2(
	.param .u64 .ptr .align 1 _Z11half2_plus1P7__half2_param_0
)
{
	.reg .pred 	%p<5>;
	.reg .b16 	%rs<43>;
	.reg .b32 	%r<13>;
	.reg .b32 	%f<28>;
	.reg .b64 	%rd<5>;

	ld.param.u64 	%rd2, [_Z11half2_plus1P7__half2_param_0];
	cvta.to.global.u64 	%rd3, %rd2;
	mov.u32 	%r6, %tid.x;
	mov.u32 	%r7, %ntid.x;
	mov.u32 	%r8, %ctaid.x;
	mad.lo.s32 	%r9, %r7, %r8, %r6;
	mul.wide.s32 	%rd4, %r9, 4;
	add.s64 	%rd1, %rd3, %rd4;
	ld.global.u32 	%r1, [%rd1];
	mov.f32 	%f9, 0f3F800000;
	// begin inline asm
	{.reg .f16 low;
  cvt.rn.f16.f32 low, %f9;
  mov.b32 %r3, {low,low};}

	// end inline asm
	// begin inline asm
	{.reg .f16 low,high;
 mov.b32 {low,high}, %r1;
 mov.b16 %rs9, low;}
	// end inline asm
	// begin inline asm
	{.reg .f16 low,high;
 mov.b32 {low,high}, %r3;
 mov.b16 %rs10, low;}
	// end inline asm
	// begin inline asm
	{  cvt.f32.f16 %f10, %rs9;}

	// end inline asm
	// begin inline asm
	{  cvt.f32.f16 %f11, %rs10;}

	// end inline asm
	// begin inline asm
	{rcp.approx.ftz.f32 %f12, %f11;
}
	// end inline asm
	mul.f32 	%f14, %f10, %f12;
	// begin inline asm
	{  cvt.rn.f16.f32 %rs41, %f14;}

	// end inline asm
	// begin inline asm
	{abs.f16 %rs14,%rs41;
}
	// end inline asm
	mov.b16 	%rs18, 143;
	// begin inline asm
	{ .reg .pred __$temp3;
  setp.lt.f16  __$temp3, %rs14, %rs18;
  selp.u16 %rs16, 1, 0, __$temp3;}
	// end inline asm
	setp.eq.s16 	%p1, %rs16, 0;
	@%p1 bra 	$L__BB0_3;
	mov.f32 	%f15, 0f00000000;
	// begin inline asm
	{  cvt.rn.f16.f32 %rs19, %f15;}

	// end inline asm
	// begin inline asm
	{ .reg .pred __$temp3;
  setp.lt.f16  __$temp3, %rs19, %rs14;
  selp.u16 %rs20, 1, 0, __$temp3;}
	// end inline asm
	setp.eq.s16 	%p2, %rs20, 0;
	@%p2 bra 	$L__BB0_3;
	neg.f32 	%f17, %f11;
	fma.rn.f32 	%f18, %f17, %f14, %f10;
	fma.rn.f32 	%f16, %f12, %f18, %f14;
	// begin inline asm
	{  cvt.rn.f16.f32 %rs41, %f16;}

	// end inline asm
$L__BB0_3:
	// begin inline asm
	{.reg .f16 low,high;
 mov.b32 {low,high}, %r1;
 mov.b16 %rs24, high;}
	// end inline asm
	// begin inline asm
	{.reg .f16 low,high;
 mov.b32 {low,high}, %r3;
 mov.b16 %rs25, high;}
	// end inline asm
	// begin inline asm
	{  cvt.f32.f16 %f19, %rs24;}

	// end inline asm
	// begin inline asm
	{  cvt.f32.f16 %f20, %rs25;}

	// end inline asm
	// begin inline asm
	{rcp.approx.ftz.f32 %f21, %f20;
}
	// end inline asm
	mul.f32 	%f23, %f19, %f21;
	// begin inline asm
	{  cvt.rn.f16.f32 %rs42, %f23;}

	// end inline asm
	// begin inline asm
	{abs.f16 %rs29,%rs42;
}
	// end inline asm
	mov.b16 	%rs33, 143;
	// begin inline asm
	{ .reg .pred __$temp3;
  setp.lt.f16  __$temp3, %rs29, %rs33;
  selp.u16 %rs31, 1, 0, __$temp3;}
	// end inline asm
	setp.eq.s16 	%p3, %rs31, 0;
	@%p3 bra 	$L__BB0_6;
	mov.f32 	%f24, 0f00000000;
	// begin inline asm
	{  cvt.rn.f16.f32 %rs34, %f24;}

	// end inline asm
	// begin inline asm
	{ .reg .pred __$temp3;
  setp.lt.f16  __$temp3, %rs34, %rs29;
  selp.u16 %rs35, 1, 0, __$temp3;}
	// end inline asm
	setp.eq.s16 	%p4, %rs35, 0;
	@%p4 bra 	$L__BB0_6;
	neg.f32 	%f26, %f20;
	fma.rn.f32 	%f27, %f26, %f23, %f19;
	fma.rn.f32 	%f25, %f21, %f27, %f23;
	// begin inline asm
	{  cvt.rn.f16.f32 %rs42, %f25;}

	// end inline asm
$L__BB0_6:
	// begin inline asm
	{  mov.b32 %r12, {%rs41,%rs42};}

	// end inline asm
	st.global.u32 	[%rd1], %r12;
	ret;

}


// ===== COMPILED SASS (sm_100) =====

	.target	sm_100

	.elftype	@"ET_EXEC"


//--------------------- .note.nv.tkinfo           --------------------------
	.section	.note.nv.tkinfo,"",@"SHT_NOTE"
	.sectionflags	@"SHF_NOTE_NV_TKINFO"
	.tkinfo
        /*0018*/ 	.word	0x00000002
        /*0030*/ 	.string	""
        /*0030*/ 	.string	"ptxas"
        /*0030*/ 	.string	"Cuda compilation tools, release 13.0, V13.0.88"
        /*0030*/ 	.string	"Build cuda_13.0.r13.0/compiler.36424714_0"
        /*0030*/ 	.string	"-arch sm_100 -m 64 "



//--------------------- .note.nv.cuinfo           --------------------------
	.section	.note.nv.cuinfo,"",@"SHT_NOTE"
	.sectionflags	@"SHF_NOTE_NV_CUINFO"
        /*0018*/ 	.short	0x0002
        /*001a*/ 	.short	0x0064
        /*001c*/ 	.short	0x0082
	.zero		2


//--------------------- .nv.info                  --------------------------
	.section	.nv.info,"",@"SHT_CUDA_INFO"
	.align	4


	//----- nvinfo : EIATTR_REGCOUNT
	.align		4
        /*0000*/ 	.byte	0x04, 0x2f
        /*0002*/ 	.short	(.L_1 - .L_0)
	.align		4
.L_0:
        /*0004*/ 	.word	index@(_Z11half2_plus1P7__half2)
        /*0008*/ 	.word	0x0000000c


	//----- nvinfo : EIATTR_FRAME_SIZE
	.align		4
.L_1:
        /*000c*/ 	.byte	0x04, 0x11
        /*000e*/ 	.short	(.L_3 - .L_2)
	.align		4
.L_2:
        /*0010*/ 	.word	index@(_Z11half2_plus1P7__half2)
        /*0014*/ 	.word	0x00000000


	//----- nvinfo : EIATTR_MIN_STACK_SIZE
	.align		4
.L_3:
        /*0018*/ 	.byte	0x04, 0x12
        /*001a*/ 	.short	(.L_5 - .L_4)
	.align		4
.L_4:
        /*001c*/ 	.word	index@(_Z11half2_plus1P7__half2)
        /*0020*/ 	.word	0x00000000
.L_5:


//--------------------- .nv.compat                --------------------------
	.section	.nv.compat,"",@"SHT_CUDA_COMPAT_INFO"
	.align	4
        /*0000*/ 	.byte	0x02, 0x09, 0x00, 0x00, 0x02, 0x02, 0x01, 0x00, 0x02, 0x05, 0x05, 0x00, 0x03, 0x07, 0x01, 0x01
        /*0010*/ 	.byte	0x02, 0x03, 0x00, 0x00, 0x02, 0x06, 0x01, 0x00, 0x04, 0x0b, 0x08, 0x00, 0x09, 0x00, 0x00, 0x00
        /*0020*/ 	.byte	0x00, 0x00, 0x00, 0x00


//--------------------- .nv.info._Z11half2_plus1P7__half2 --------------------------
	.section	.nv.info._Z11half2_plus1P7__half2,"",@"SHT_CUDA_INFO"
	.sectionflags	@""
	.align	4


	//----- nvinfo : EIATTR_CUDA_API_VERSION
	.align		4
        /*0000*/ 	.byte	0x04, 0x37
        /*0002*/ 	.short	(.L_7 - .L_6)
.L_6:
        /*0004*/ 	.word	0x00000082


	//----- nvinfo : EIATTR_KPARAM_INFO
	.align		4
.L_7:
        /*0008*/ 	.byte	0x04, 0x17
        /*000a*/ 	.short	(.L_9 - .L_8)
.L_8:
        /*000c*/ 	.word	0x00000000
        /*0010*/ 	.short	0x0000
        /*0012*/ 	.short	0x0000
        /*0014*/ 	.byte	0x00, 0xf5, 0x21, 0x00


	//----- nvinfo : EIATTR_SPARSE_MMA_MASK
	.align		4
.L_9:
        /*0018*/ 	.byte	0x03, 0x50
        /*001a*/ 	.short	0x0000


	//----- nvinfo : EIATTR_MAXREG_COUNT
	.align		4
        /*001c*/ 	.byte	0x03, 0x1b
        /*001e*/ 	.short	0x00ff


	//----- nvinfo : EIATTR_MERCURY_ISA_VERSION
	.align		4
        /*0020*/ 	.byte	0x03, 0x5f
        /*0022*/ 	.short	0x0101


	//----- nvinfo : EIATTR_VRC_CTA_INIT_COUNT
	.align		4
        /*0024*/ 	.byte	0x02, 0x4a
	.zero		1
	.zero		1


	//----- nvinfo : EIATTR_EXIT_INSTR_OFFSETS
	.align		4
        /*0028*/ 	.byte	0x04, 0x1c
        /*002a*/ 	.short	(.L_11 - .L_10)


	//   ....[0]....
.L_10:
        /*002c*/ 	.word	0x000001b0


	//----- nvinfo : EIATTR_CBANK_PARAM_SIZE
	.align		4
.L_11:
        /*0030*/ 	.byte	0x03, 0x19
        /*0032*/ 	.short	0x0008


	//----- nvinfo : EIATTR_PARAM_CBANK
	.align		4
        /*0034*/ 	.byte	0x04, 0x0a
        /*0036*/ 	.short	(.L_13 - .L_12)
	.align		4
.L_12:
        /*0038*/ 	.word	index@(.nv.constant0._Z11half2_plus1P7__half2)
        /*003c*/ 	.short	0x0380
        /*003e*/ 	.short	0x0008


	//----- nvinfo : EIATTR_SW_WAR
	.align		4
.L_13:
        /*0040*/ 	.byte	0x04, 0x36
        /*0042*/ 	.short	(.L_15 - .L_14)
.L_14:
        /*0044*/ 	.word	0x00000008
.L_15:


//--------------------- .nv.callgraph             --------------------------
	.section	.nv.callgraph,"",@"SHT_CUDA_CALLGRAPH"
	.align	4
	.sectionentsize	8
	.align		4
        /*0000*/ 	.word	0x00000000
	.align		4
        /*0004*/ 	.word	0xffffffff
	.align		4
        /*0008*/ 	.word	0x00000000
	.align		4
        /*000c*/ 	.word	0xfffffffe
	.align		4
        /*0010*/ 	.word	0x00000000
	.align		4
        /*0014*/ 	.word	0xfffffffd
	.align		4
        /*0018*/ 	.word	0x00000000
	.align		4
        /*001c*/ 	.word	0xfffffffc


//--------------------- .text._Z11half2_plus1P7__half2 --------------------------
	.section	.text._Z11half2_plus1P7__half2,"ax",@progbits
	.align	128
        .global         _Z11half2_plus1P7__half2
        .type           _Z11half2_plus1P7__half2,@function
        .size           _Z11half2_plus1P7__half2,(.L_x_1 - _Z11half2_plus1P7__half2)
        .other          _Z11half2_plus1P7__half2,@"STO_CUDA_ENTRY STV_DEFAULT"
_Z11half2_plus1P7__half2:
.text._Z11half2_plus1P7__half2:
[----:B------:R-:W-:Y:S01]  /*0000*/  LDC R1, c[0x0][0x37c] ;  /* 0x0000df00ff017b82 */ /* 0x000fe20000000800 */
[----:B------:R-:W0:Y:S07]  /*0010*/  S2R R5, SR_TID.X ;  /* 0x0000000000057919 */ /* 0x000e2e0000002100 */
[----:B------:R-:W1:Y:S01]  /*0020*/  LDC.64 R2, c[0x0][0x380] ;  /* 0x0000e000ff027b82 */ /* 0x000e620000000a00 */
[----:B------:R-:W0:Y:S01]  /*0030*/  LDCU UR6, c[0x0][0x360] ;  /* 0x00006c00ff0677ac */ /* 0x000e220008000800 */
[----:B------:R-:W0:Y:S01]  /*0040*/  S2R R0, SR_CTAID.X ;  /* 0x0000000000007919 */ /* 0x000e220000002500 */
[----:B------:R-:W2:Y:S01]  /*0050*/  LDCU.64 UR4, c[0x0][0x358] ;  /* 0x00006b00ff0477ac */ /* 0x000ea20008000a00 */
[----:B0-----:R-:W-:-:S04]  /*0060*/  IMAD R5, R0, UR6, R5 ;  /* 0x0000000600057c24 */ /* 0x001fc8000f8e0205 */
[----:B-1----:R-:W-:-:S05]  /*0070*/  IMAD.WIDE R2, R5, 0x4, R2 ;  /* 0x0000000405027825 */ /* 0x002fca00078e0202 */
[----:B--2---:R-:W2:Y:S02]  /*0080*/  LDG.E R0, desc[UR4][R2.64] ;  /* 0x0000000402007981 */ /* 0x004ea4000c1e1900 */
[--C-:B--2---:R-:W-:Y:S02]  /*0090*/  HADD2.F32 R6, -RZ, R0.reuse.H1_H1 ;  /* 0x30000000ff067230 */ /* 0x104fe40000004100 */
[----:B------:R-:W-:-:S03]  /*00a0*/  HADD2.F32 R0, -RZ, R0.H0_H0 ;  /* 0x20000000ff007230 */ /* 0x000fc60000004100 */
[----:B------:R-:W-:Y:S02]  /*00b0*/  F2FP.F16.F32.PACK_AB R7, RZ, R6 ;  /* 0x00000006ff07723e */ /* 0x000fe400000000ff */
[----:B------:R-:W-:-:S03]  /*00c0*/  F2FP.F16.F32.PACK_AB R4, RZ, R0 ;  /* 0x00000000ff04723e */ /* 0x000fc600000000ff */
[C---:B------:R-:W-:Y:S02]  /*00d0*/  HSETP2.GEU.AND P3, PT, |R7|.reuse.H0_H0, 8.523464202880859375e-06, 8.523464202880859375e-06, PT ;  /* 0x008f008f07007434 */ /* 0x040fe40003f6ea00 */
[----:B------:R-:W-:Y:S02]  /*00e0*/  HSETP2.GT.AND P2, PT, |R7|.H0_H0, RZ.H0_H0, PT ;  /* 0x200000ff07007234 */ /* 0x000fe40003f44a00 */
[C---:B------:R-:W-:Y:S02]  /*00f0*/  HSETP2.GEU.AND P0, PT, |R4|.reuse.H0_H0, 8.523464202880859375e-06, 8.523464202880859375e-06, PT ;  /* 0x008f008f04007434 */ /* 0x040fe40003f0ea00 */
[----:B------:R-:W-:Y:S02]  /*0100*/  HSETP2.GT.AND P1, PT, |R4|.H0_H0, RZ.H0_H0, PT ;  /* 0x200000ff04007234 */ /* 0x000fe40003f24a00 */
[----:B------:R-:W-:-:S03]  /*0110*/  PLOP3.LUT P2, PT, P3, P2, PT, 0xf2, 0x2f ;  /* 0x00000000002f781c */ /* 0x000fc60001f45e72 */
[----:B------:R-:W-:-:S10]  /*0120*/  PLOP3.LUT P0, PT, P0, P1, PT, 0xf2, 0x2f ;  /* 0x00000000002f781c */ /* 0x000fd40000703e72 */
[----:B------:R-:W-:-:S03]  /*0130*/  @!P2 FFMA R9, R6, -1, R6 ;  /* 0xbf8000000609a823 */ /* 0x000fc60000000006 */
[----:B------:R-:W-:Y:S01]  /*0140*/  @!P0 FFMA R5, R0, -1, R0 ;  /* 0xbf80000000058823 */ /* 0x000fe20000000000 */
[----:B------:R-:W-:-:S03]  /*0150*/  @!P2 FFMA R9, R9, 1, R6 ;  /* 0x3f8000000909a823 */ /* 0x000fc60000000006 */
[----:B------:R-:W-:Y:S02]  /*0160*/  @!P0 FFMA R5, R5, 1, R0 ;  /* 0x3f80000005058823 */ /* 0x000fe40000000000 */
[----:B------:R-:W-:-:S03]  /*0170*/  @!P2 F2FP.F16.F32.PACK_AB R7, RZ, R9 ;  /* 0x00000009ff07a23e */ /* 0x000fc600000000ff */
[----:B------:R-:W-:-:S04]  /*0180*/  @!P0 F2FP.F16.F32.PACK_AB R4, RZ, R5 ;  /* 0x00000005ff04823e */ /* 0x000fc800000000ff */
[----:B------:R-:W-:-:S05]  /*0190*/  PRMT R4, R4, 0x5410, R7 ;  /* 0x0000541004047816 */ /* 0x000fca0000000007 */
[----:B------:R-:W-:Y:S01]  /*01a0*/  STG.E desc[UR4][R2.64], R4 ;  /* 0x0000000402007986 */ /* 0x000fe2000c101904 */
[----:B------:R-:W-:Y:S05]  /*01b0*/  EXIT ;  /* 0x000000000000794d */ /* 0x000fea0003800000 */
.L_x_0:
[----:B------:R-:W-:-:S00]  /*01c0*/  BRA `(.L_x_0) ;  /* 0xfffffffc00fc7947 */ /* 0x000fc0000383ffff */
[----:B------:R-:W-:-:S00]  /*01d0*/  NOP ;  /* 0x0000000000007918 */ /* 0x000fc00000000000 */
        /* <DEDUP_REMOVED lines=10> */
.L_x_1:


//--------------------- .nv.shared.reserved.0     --------------------------
	.section	.nv.shared.reserved.0,"aw",@nobits
	.weak		__nv_reservedSMEM_offset_0_alias
	.size		__nv_reservedSMEM_offset_0_alias, 0, 64
	.other		__nv_reservedSMEM_offset_0_alias,@"STO_CUDA_RESERVED_SHARED STV_DEFAULT"
__nv_reservedSMEM_offset_0_alias:
	.zero		0
	.zero		64


//--------------------- .nv.constant0._Z11half2_plus1P7__half2 --------------------------
	.section	.nv.constant0._Z11half2_plus1P7__half2,"a",@progbits
	.sectionflags	@""
	.align	4
.nv.constant0._Z11half2_plus1P7__half2:
	.zero		904


//--------------------- SYMBOLS --------------------------

	.type		.nv.reservedSmem.offset0,@object
	.size		.nv.reservedSmem.offset0,0x4
